//
// Generated by NVIDIA NVVM Compiler
//
// Compiler Build ID: CL-36424714
// Cuda compilation tools, release 13.0, V13.0.88
// Based on NVVM 20.0.0
//

.version 9.0
.target sm_100
.address_size 64

	// .globl	_Z3atbPKdS0_Pdiii

.visible .entry _Z3atbPKdS0_Pdiii(
	.param .u64 .ptr .align 1 _Z3atbPKdS0_Pdiii_param_0,
	.param .u64 .ptr .align 1 _Z3atbPKdS0_Pdiii_param_1,
	.param .u64 .ptr .align 1 _Z3atbPKdS0_Pdiii_param_2,
	.param .u32 _Z3atbPKdS0_Pdiii_param_3,
	.param .u32 _Z3atbPKdS0_Pdiii_param_4,
	.param .u32 _Z3atbPKdS0_Pdiii_param_5
)
{
	.reg .pred 	%p<13>;
	.reg .b32 	%r<48>;
	.reg .b64 	%rd<93>;
	.reg .b64 	%fd<114>;

	ld.param.u64 	%rd13, [_Z3atbPKdS0_Pdiii_param_0];
	ld.param.u64 	%rd14, [_Z3atbPKdS0_Pdiii_param_1];
	ld.param.u32 	%r18, [_Z3atbPKdS0_Pdiii_param_3];
	ld.param.u32 	%r19, [_Z3atbPKdS0_Pdiii_param_4];
	ld.param.u32 	%r20, [_Z3atbPKdS0_Pdiii_param_5];
	cvta.to.global.u64 	%rd1, %rd14;
	cvta.to.global.u64 	%rd2, %rd13;
	mov.u32 	%r21, %ctaid.y;
	mov.u32 	%r22, %ntid.y;
	mov.u32 	%r23, %tid.y;
	mad.lo.s32 	%r1, %r21, %r22, %r23;
	mov.u32 	%r24, %ctaid.x;
	mov.u32 	%r25, %ntid.x;
	mov.u32 	%r26, %tid.x;
	mad.lo.s32 	%r2, %r24, %r25, %r26;
	setp.ge.s32 	%p1, %r1, %r18;
	setp.ge.s32 	%p2, %r2, %r19;
	or.pred  	%p3, %p1, %p2;
	@%p3 bra 	$L__BB0_14;
	setp.lt.s32 	%p4, %r20, 1;
	mov.f64 	%fd112, 0d0000000000000000;
	mov.f64 	%fd113, %fd112;
	@%p4 bra 	$L__BB0_13;
	and.b32  	%r3, %r20, 7;
	setp.lt.u32 	%p5, %r20, 8;
	mov.f64 	%fd113, 0d0000000000000000;
	mov.b32 	%r46, 0;
	mov.f64 	%fd112, %fd113;
	@%p5 bra 	$L__BB0_5;
	and.b32  	%r46, %r20, 2147483640;
	neg.s32 	%r44, %r46;
	mul.wide.s32 	%rd15, %r19, 56;
	add.s64 	%rd3, %rd15, 56;
	mul.wide.s32 	%rd16, %r19, 48;
	add.s64 	%rd4, %rd16, 48;
	mul.wide.s32 	%rd17, %r19, 40;
	add.s64 	%rd5, %rd17, 40;
	mul.wide.s32 	%rd18, %r19, 32;
	add.s64 	%rd6, %rd18, 32;
	mul.wide.s32 	%rd19, %r19, 24;
	add.s64 	%rd7, %rd19, 24;
	mul.wide.s32 	%rd20, %r19, 16;
	add.s64 	%rd8, %rd20, 16;
	mul.wide.s32 	%rd9, %r19, 8;
	mov.f64 	%fd113, 0d0000000000000000;
	mov.u32 	%r42, %r1;
	mov.u64 	%rd92, %rd1;
	mov.u32 	%r43, %r2;
$L__BB0_4:
	.pragma "nounroll";
	mul.wide.s32 	%rd21, %r43, 8;
	add.s64 	%rd22, %rd21, %rd92;
	mul.wide.s32 	%rd23, %r42, 8;
	add.s64 	%rd24, %rd2, %rd23;
	ld.global.f64 	%fd29, [%rd24];
	add.s64 	%rd25, %rd1, %rd21;
	ld.global.f64 	%fd30, [%rd25];
	fma.rn.f64 	%fd31, %fd29, %fd30, %fd112;
	add.s64 	%rd26, %rd22, 32;
	ld.global.f64 	%fd32, [%rd22];
	fma.rn.f64 	%fd33, %fd29, %fd32, %fd113;
	mul.wide.s32 	%rd27, %r18, 8;
	add.s64 	%rd28, %rd24, %rd27;
	ld.global.f64 	%fd34, [%rd28];
	add.s64 	%rd29, %rd25, %rd9;
	ld.global.f64 	%fd35, [%rd29];
	fma.rn.f64 	%fd36, %fd34, %fd35, %fd31;
	add.s64 	%rd30, %rd9, %rd26;
	ld.global.f64 	%fd37, [%rd30+-24];
	fma.rn.f64 	%fd38, %fd34, %fd37, %fd33;
	add.s64 	%rd31, %rd28, %rd27;
	ld.global.f64 	%fd39, [%rd31];
	add.s64 	%rd32, %rd29, %rd9;
	ld.global.f64 	%fd40, [%rd32];
	fma.rn.f64 	%fd41, %fd39, %fd40, %fd36;
	add.s64 	%rd33, %rd26, %rd8;
	ld.global.f64 	%fd42, [%rd33+-32];
	fma.rn.f64 	%fd43, %fd39, %fd42, %fd38;
	add.s64 	%rd34, %rd31, %rd27;
	ld.global.f64 	%fd44, [%rd34];
	add.s64 	%rd35, %rd32, %rd9;
	ld.global.f64 	%fd45, [%rd35];
	fma.rn.f64 	%fd46, %fd44, %fd45, %fd41;
	add.s64 	%rd36, %rd26, %rd7;
	ld.global.f64 	%fd47, [%rd36+-32];
	fma.rn.f64 	%fd48, %fd44, %fd47, %fd43;
	add.s64 	%rd37, %rd34, %rd27;
	ld.global.f64 	%fd49, [%rd37];
	add.s64 	%rd38, %rd35, %rd9;
	ld.global.f64 	%fd50, [%rd38];
	fma.rn.f64 	%fd51, %fd49, %fd50, %fd46;
	add.s64 	%rd39, %rd26, %rd6;
	ld.global.f64 	%fd52, [%rd39+-32];
	fma.rn.f64 	%fd53, %fd49, %fd52, %fd48;
	add.s64 	%rd40, %rd37, %rd27;
	ld.global.f64 	%fd54, [%rd40];
	add.s64 	%rd41, %rd38, %rd9;
	ld.global.f64 	%fd55, [%rd41];
	fma.rn.f64 	%fd56, %fd54, %fd55, %fd51;
	add.s64 	%rd42, %rd26, %rd5;
	ld.global.f64 	%fd57, [%rd42+-32];
	fma.rn.f64 	%fd58, %fd54, %fd57, %fd53;
	add.s64 	%rd43, %rd40, %rd27;
	ld.global.f64 	%fd59, [%rd43];
	add.s64 	%rd44, %rd41, %rd9;
	ld.global.f64 	%fd60, [%rd44];
	fma.rn.f64 	%fd61, %fd59, %fd60, %fd56;
	add.s64 	%rd45, %rd26, %rd4;
	ld.global.f64 	%fd62, [%rd45+-32];
	fma.rn.f64 	%fd63, %fd59, %fd62, %fd58;
	add.s64 	%rd46, %rd43, %rd27;
	ld.global.f64 	%fd64, [%rd46];
	add.s64 	%rd47, %rd44, %rd9;
	ld.global.f64 	%fd65, [%rd47];
	fma.rn.f64 	%fd112, %fd64, %fd65, %fd61;
	add.s64 	%rd48, %rd26, %rd3;
	ld.global.f64 	%fd66, [%rd48+-32];
	fma.rn.f64 	%fd113, %fd64, %fd66, %fd63;
	add.s32 	%r44, %r44, 8;
	shl.b32 	%r28, %r19, 3;
	add.s32 	%r43, %r43, %r28;
	add.s64 	%rd92, %rd92, 64;
	shl.b32 	%r29, %r18, 3;
	add.s32 	%r42, %r42, %r29;
	setp.ne.s32 	%p6, %r44, 0;
	@%p6 bra 	$L__BB0_4;
$L__BB0_5:
	setp.eq.s32 	%p7, %r3, 0;
	@%p7 bra 	$L__BB0_13;
	and.b32  	%r13, %r20, 3;
	setp.lt.u32 	%p8, %r3, 4;
	@%p8 bra 	$L__BB0_8;
	mad.lo.s32 	%r30, %r46, %r18, %r1;
	mul.wide.s32 	%rd49, %r30, 8;
	add.s64 	%rd50, %rd2, %rd49;
	ld.global.f64 	%fd68, [%rd50];
	mad.lo.s32 	%r31, %r46, %r19, %r2;
	mul.wide.s32 	%rd51, %r31, 8;
	add.s64 	%rd52, %rd1, %rd51;
	ld.global.f64 	%fd69, [%rd52];
	fma.rn.f64 	%fd70, %fd68, %fd69, %fd112;
	mul.wide.u32 	%rd53, %r46, 8;
	add.s64 	%rd54, %rd52, %rd53;
	ld.global.f64 	%fd71, [%rd54];
	fma.rn.f64 	%fd72, %fd68, %fd71, %fd113;
	add.s32 	%r32, %r46, 1;
	mul.wide.s32 	%rd55, %r18, 8;
	add.s64 	%rd56, %rd50, %rd55;
	ld.global.f64 	%fd73, [%rd56];
	mul.wide.s32 	%rd57, %r19, 8;
	add.s64 	%rd58, %rd52, %rd57;
	ld.global.f64 	%fd74, [%rd58];
	fma.rn.f64 	%fd75, %fd73, %fd74, %fd70;
	mul.wide.u32 	%rd59, %r32, 8;
	add.s64 	%rd60, %rd58, %rd59;
	ld.global.f64 	%fd76, [%rd60];
	fma.rn.f64 	%fd77, %fd73, %fd76, %fd72;
	add.s32 	%r33, %r46, 2;
	add.s64 	%rd61, %rd56, %rd55;
	ld.global.f64 	%fd78, [%rd61];
	add.s64 	%rd62, %rd58, %rd57;
	ld.global.f64 	%fd79, [%rd62];
	fma.rn.f64 	%fd80, %fd78, %fd79, %fd75;
	mul.wide.s32 	%rd63, %r33, 8;
	add.s64 	%rd64, %rd62, %rd63;
	ld.global.f64 	%fd81, [%rd64];
	fma.rn.f64 	%fd82, %fd78, %fd81, %fd77;
	add.s32 	%r34, %r46, 3;
	add.s64 	%rd65, %rd61, %rd55;
	ld.global.f64 	%fd83, [%rd65];
	add.s64 	%rd66, %rd62, %rd57;
	ld.global.f64 	%fd84, [%rd66];
	fma.rn.f64 	%fd112, %fd83, %fd84, %fd80;
	mul.wide.s32 	%rd67, %r34, 8;
	add.s64 	%rd68, %rd66, %rd67;
	ld.global.f64 	%fd85, [%rd68];
	fma.rn.f64 	%fd113, %fd83, %fd85, %fd82;
	add.s32 	%r46, %r46, 4;
$L__BB0_8:
	setp.eq.s32 	%p9, %r13, 0;
	@%p9 bra 	$L__BB0_13;
	setp.eq.s32 	%p10, %r13, 1;
	@%p10 bra 	$L__BB0_11;
	mad.lo.s32 	%r35, %r46, %r18, %r1;
	mul.wide.s32 	%rd69, %r35, 8;
	add.s64 	%rd70, %rd2, %rd69;
	ld.global.f64 	%fd87, [%rd70];
	mad.lo.s32 	%r36, %r46, %r19, %r2;
	mul.wide.s32 	%rd71, %r36, 8;
	add.s64 	%rd72, %rd1, %rd71;
	ld.global.f64 	%fd88, [%rd72];
	fma.rn.f64 	%fd89, %fd87, %fd88, %fd112;
	mul.wide.s32 	%rd73, %r46, 8;
	add.s64 	%rd74, %rd72, %rd73;
	ld.global.f64 	%fd90, [%rd74];
	fma.rn.f64 	%fd91, %fd87, %fd90, %fd113;
	mul.wide.s32 	%rd75, %r18, 8;
	add.s64 	%rd76, %rd70, %rd75;
	ld.global.f64 	%fd92, [%rd76];
	mul.wide.s32 	%rd77, %r19, 8;
	add.s64 	%rd78, %rd72, %rd77;
	ld.global.f64 	%fd93, [%rd78];
	fma.rn.f64 	%fd112, %fd92, %fd93, %fd89;
	add.s64 	%rd79, %rd73, %rd78;
	ld.global.f64 	%fd94, [%rd79+8];
	fma.rn.f64 	%fd113, %fd92, %fd94, %fd91;
	add.s32 	%r46, %r46, 2;
$L__BB0_11:
	and.b32  	%r37, %r20, 1;
	setp.eq.b32 	%p11, %r37, 1;
	not.pred 	%p12, %p11;
	@%p12 bra 	$L__BB0_13;
	mad.lo.s32 	%r38, %r46, %r18, %r1;
	mul.wide.s32 	%rd80, %r38, 8;
	add.s64 	%rd81, %rd2, %rd80;
	ld.global.f64 	%fd95, [%rd81];
	mad.lo.s32 	%r39, %r46, %r19, %r2;
	mul.wide.s32 	%rd82, %r39, 8;
	add.s64 	%rd83, %rd1, %rd82;
	ld.global.f64 	%fd96, [%rd83];
	fma.rn.f64 	%fd112, %fd95, %fd96, %fd112;
	mul.wide.s32 	%rd84, %r46, 8;
	add.s64 	%rd85, %rd83, %rd84;
	ld.global.f64 	%fd97, [%rd85];
	fma.rn.f64 	%fd113, %fd95, %fd97, %fd113;
$L__BB0_13:
	ld.param.u64 	%rd91, [_Z3atbPKdS0_Pdiii_param_2];
	mad.lo.s32 	%r40, %r19, %r1, %r2;
	cvta.to.global.u64 	%rd86, %rd91;
	mul.wide.s32 	%rd87, %r40, 8;
	add.s64 	%rd88, %rd86, %rd87;
	st.global.f64 	[%rd88], %fd112;
	shl.b32 	%r41, %r1, 3;
	cvt.u64.u32 	%rd89, %r41;
	add.s64 	%rd90, %rd88, %rd89;
	st.global.f64 	[%rd90], %fd113;
$L__BB0_14:
	ret;

}


// ===== COMPILED SASS (sm_100) =====

	.target	sm_100

	.elftype	@"ET_EXEC"


//--------------------- .note.nv.tkinfo           --------------------------
	.section	.note.nv.tkinfo,"",@"SHT_NOTE"
	.sectionflags	@"SHF_NOTE_NV_TKINFO"
	.tkinfo
        /*0018*/ 	.word	0x00000002
        /*0030*/ 	.string	""
        /*0030*/ 	.string	"ptxas"
        /*0030*/ 	.string	"Cuda compilation tools, release 13.0, V13.0.88"
        /*0030*/ 	.string	"Build cuda_13.0.r13.0/compiler.36424714_0"
        /*0030*/ 	.string	"-arch sm_100 -m 64 "



//--------------------- .note.nv.cuinfo           --------------------------
	.section	.note.nv.cuinfo,"",@"SHT_NOTE"
	.sectionflags	@"SHF_NOTE_NV_CUINFO"
        /*0018*/ 	.short	0x0002
        /*001a*/ 	.short	0x0064
        /*001c*/ 	.short	0x0082
	.zero		2


//--------------------- .nv.info                  --------------------------
	.section	.nv.info,"",@"SHT_CUDA_INFO"
	.align	4


	//----- nvinfo : EIATTR_REGCOUNT
	.align		4
        /*0000*/ 	.byte	0x04, 0x2f
        /*0002*/ 	.short	(.L_1 - .L_0)
	.align		4
.L_0:
        /*0004*/ 	.word	index@(_Z3atbPKdS0_Pdiii)
        /*0008*/ 	.word	0x00000020


	//----- nvinfo : EIATTR_FRAME_SIZE
	.align		4
.L_1:
        /*000c*/ 	.byte	0x04, 0x11
        /*000e*/ 	.short	(.L_3 - .L_2)
	.align		4
.L_2:
        /*0010*/ 	.word	index@(_Z3atbPKdS0_Pdiii)
        /*0014*/ 	.word	0x00000000


	//----- nvinfo : EIATTR_MIN_STACK_SIZE
	.align		4
.L_3:
        /*0018*/ 	.byte	0x04, 0x12
        /*001a*/ 	.short	(.L_5 - .L_4)
	.align		4
.L_4:
        /*001c*/ 	.word	index@(_Z3atbPKdS0_Pdiii)
        /*0020*/ 	.word	0x00000000
.L_5:


//--------------------- .nv.compat                --------------------------
	.section	.nv.compat,"",@"SHT_CUDA_COMPAT_INFO"
	.align	4
        /*0000*/ 	.byte	0x02, 0x09, 0x00, 0x00, 0x02, 0x02, 0x01, 0x00, 0x02, 0x05, 0x05, 0x00, 0x03, 0x07, 0x01, 0x01
        /*0010*/ 	.byte	0x02, 0x03, 0x00, 0x00, 0x02, 0x06, 0x01, 0x00, 0x04, 0x0b, 0x08, 0x00, 0x01, 0x00, 0x00, 0x00
        /*0020*/ 	.byte	0x00, 0x00, 0x00, 0x00


//--------------------- .nv.info._Z3atbPKdS0_Pdiii --------------------------
	.section	.nv.info._Z3atbPKdS0_Pdiii,"",@"SHT_CUDA_INFO"
	.sectionflags	@""
	.align	4


	//----- nvinfo : EIATTR_CUDA_API_VERSION
	.align		4
        /*0000*/ 	.byte	0x04, 0x37
        /*0002*/ 	.short	(.L_7 - .L_6)
.L_6:
        /*0004*/ 	.word	0x00000082


	//----- nvinfo : EIATTR_KPARAM_INFO
	.align		4
.L_7:
        /*0008*/ 	.byte	0x04, 0x17
        /*000a*/ 	.short	(.L_9 - .L_8)
.L_8:
        /*000c*/ 	.word	0x00000000
        /*0010*/ 	.short	0x0005
        /*0012*/ 	.short	0x0020
        /*0014*/ 	.byte	0x00, 0xf0, 0x11, 0x00


	//----- nvinfo : EIATTR_KPARAM_INFO
	.align		4
.L_9:
        /*0018*/ 	.byte	0x04, 0x17
        /*001a*/ 	.short	(.L_11 - .L_10)
.L_10:
        /*001c*/ 	.word	0x00000000
        /*0020*/ 	.short	0x0004
        /*0022*/ 	.short	0x001c
        /*0024*/ 	.byte	0x00, 0xf0, 0x11, 0x00


	//----- nvinfo : EIATTR_KPARAM_INFO
	.align		4
.L_11:
        /*0028*/ 	.byte	0x04, 0x17
        /*002a*/ 	.short	(.L_13 - .L_12)
.L_12:
        /*002c*/ 	.word	0x00000000
        /*0030*/ 	.short	0x0003
        /*0032*/ 	.short	0x0018
        /*0034*/ 	.byte	0x00, 0xf0, 0x11, 0x00


	//----- nvinfo : EIATTR_KPARAM_INFO
	.align		4
.L_13:
        /*0038*/ 	.byte	0x04, 0x17
        /*003a*/ 	.short	(.L_15 - .L_14)
.L_14:
        /*003c*/ 	.word	0x00000000
        /*0040*/ 	.short	0x0002
        /*0042*/ 	.short	0x0010
        /*0044*/ 	.byte	0x00, 0xf5, 0x21, 0x00


	//----- nvinfo : EIATTR_KPARAM_INFO
	.align		4
.L_15:
        /*0048*/ 	.byte	0x04, 0x17
        /*004a*/ 	.short	(.L_17 - .L_16)
.L_16:
        /*004c*/ 	.word	0x00000000
        /*0050*/ 	.short	0x0001
        /*0052*/ 	.short	0x0008
        /*0054*/ 	.byte	0x00, 0xf5, 0x21, 0x00


	//----- nvinfo : EIATTR_KPARAM_INFO
	.align		4
.L_17:
        /*0058*/ 	.byte	0x04, 0x17
        /*005a*/ 	.short	(.L_19 - .L_18)
.L_18:
        /*005c*/ 	.word	0x00000000
        /*0060*/ 	.short	0x0000
        /*0062*/ 	.short	0x0000
        /*0064*/ 	.byte	0x00, 0xf5, 0x21, 0x00


	//----- nvinfo : EIATTR_SPARSE_MMA_MASK
	.align		4
.L_19:
        /*0068*/ 	.byte	0x03, 0x50
        /*006a*/ 	.short	0x0000


	//----- nvinfo : EIATTR_MAXREG_COUNT
	.align		4
        /*006c*/ 	.byte	0x03, 0x1b
        /*006e*/ 	.short	0x00ff


	//----- nvinfo : EIATTR_MERCURY_ISA_VERSION
	.align		4
        /*0070*/ 	.byte	0x03, 0x5f
        /*0072*/ 	.short	0x0101


	//----- nvinfo : EIATTR_VRC_CTA_INIT_COUNT
	.align		4
        /*0074*/ 	.byte	0x02, 0x4a
	.zero		1
	.zero		1


	//----- nvinfo : EIATTR_EXIT_INSTR_OFFSETS
	.align		4
        /*0078*/ 	.byte	0x04, 0x1c
        /*007a*/ 	.short	(.L_21 - .L_20)


	//   ....[0]....
.L_20:
        /*007c*/ 	.word	0x000000c0


	//   ....[1]....
        /*0080*/ 	.word	0x00000f60


	//----- nvinfo : EIATTR_CBANK_PARAM_SIZE
	.align		4
.L_21:
        /*0084*/ 	.byte	0x03, 0x19
        /*0086*/ 	.short	0x0024


	//----- nvinfo : EIATTR_PARAM_CBANK
	.align		4
        /*0088*/ 	.byte	0x04, 0x0a
        /*008a*/ 	.short	(.L_23 - .L_22)
	.align		4
.L_22:
        /*008c*/ 	.word	index@(.nv.constant0._Z3atbPKdS0_Pdiii)
        /*0090*/ 	.short	0x0380
        /*0092*/ 	.short	0x0024


	//----- nvinfo : EIATTR_SW_WAR
	.align		4
.L_23:
        /*0094*/ 	.byte	0x04, 0x36
        /*0096*/ 	.short	(.L_25 - .L_24)
.L_24:
        /*0098*/ 	.word	0x00000008
.L_25:


//--------------------- .nv.callgraph             --------------------------
	.section	.nv.callgraph,"",@"SHT_CUDA_CALLGRAPH"
	.align	4
	.sectionentsize	8
	.align		4
        /*0000*/ 	.word	0x00000000
	.align		4
        /*0004*/ 	.word	0xffffffff
	.align		4
        /*0008*/ 	.word	0x00000000
	.align		4
        /*000c*/ 	.word	0xfffffffe
	.align		4
        /*0010*/ 	.word	0x00000000
	.align		4
        /*0014*/ 	.word	0xfffffffd
	.align		4
        /*0018*/ 	.word	0x00000000
	.align		4
        /*001c*/ 	.word	0xfffffffc


//--------------------- .text._Z3atbPKdS0_Pdiii   --------------------------
	.section	.text._Z3atbPKdS0_Pdiii,"ax",@progbits
	.align	128
        .global         _Z3atbPKdS0_Pdiii
        .type           _Z3atbPKdS0_Pdiii,@function
        .size           _Z3atbPKdS0_Pdiii,(.L_x_5 - _Z3atbPKdS0_Pdiii)
        .other          _Z3atbPKdS0_Pdiii,@"STO_CUDA_ENTRY STV_DEFAULT"
_Z3atbPKdS0_Pdiii:
.text._Z3atbPKdS0_Pdiii:
[----:B------:R-:W-:Y:S01]  /*0000*/  LDC R1, c[0x0][0x37c] ;  /* 0x0000df00ff017b82 */ /* 0x000fe20000000800 */
[----:B------:R-:W0:Y:S07]  /*0010*/  S2R R5, SR_TID.X ;  /* 0x0000000000057919 */ /* 0x000e2e0000002100 */
[----:B------:R-:W1:Y:S01]  /*0020*/  LDC R3, c[0x0][0x364] ;  /* 0x0000d900ff037b82 */ /* 0x000e620000000800 */
[----:B------:R-:W2:Y:S01]  /*0030*/  LDCU.64 UR20, c[0x0][0x398] ;  /* 0x00007300ff1477ac */ /* 0x000ea20008000a00 */
[----:B------:R-:W1:Y:S06]  /*0040*/  S2R R2, SR_TID.Y ;  /* 0x0000000000027919 */ /* 0x000e6c0000002200 */
[----:B------:R-:W0:Y:S08]  /*0050*/  S2UR UR5, SR_CTAID.X ;  /* 0x00000000000579c3 */ /* 0x000e300000002500 */
[----:B------:R-:W0:Y:S08]  /*0060*/  LDC R0, c[0x0][0x360] ;  /* 0x0000d800ff007b82 */ /* 0x000e300000000800 */
[----:B------:R-:W1:Y:S01]  /*0070*/  S2UR UR4, SR_CTAID.Y ;  /* 0x00000000000479c3 */ /* 0x000e620000002600 */
[----:B0-----:R-:W-:-:S05]  /*0080*/  IMAD R0, R0, UR5, R5 ;  /* 0x0000000500007c24 */ /* 0x001fca000f8e0205 */
[----:B--2---:R-:W-:Y:S01]  /*0090*/  ISETP.GE.AND P0, PT, R0, UR21, PT ;  /* 0x0000001500007c0c */ /* 0x004fe2000bf06270 */
[----:B-1----:R-:W-:-:S05]  /*00a0*/  IMAD R3, R3, UR4, R2 ;  /* 0x0000000403037c24 */ /* 0x002fca000f8e0202 */
[----:B------:R-:W-:-:S13]  /*00b0*/  ISETP.GE.OR P0, PT, R3, UR20, P0 ;  /* 0x0000001403007c0c */ /* 0x000fda0008706670 */
[----:B------:R-:W-:Y:S05]  /*00c0*/  @P0 EXIT ;  /* 0x000000000000094d */ /* 0x000fea0003800000 */
[----:B------:R-:W0:Y:S01]  /*00d0*/  LDCU UR8, c[0x0][0x3a0] ;  /* 0x00007400ff0877ac */ /* 0x000e220008000800 */
[----:B------:R-:W-:Y:S02]  /*00e0*/  CS2R R4, SRZ ;  /* 0x0000000000047805 */ /* 0x000fe4000001ff00 */
[----:B------:R-:W-:Y:S01]  /*00f0*/  CS2R R10, SRZ ;  /* 0x00000000000a7805 */ /* 0x000fe2000001ff00 */
[----:B------:R-:W1:Y:S01]  /*0100*/  LDCU.64 UR16, c[0x0][0x358] ;  /* 0x00006b00ff1077ac */ /* 0x000e620008000a00 */
[----:B0-----:R-:W-:-:S09]  /*0110*/  UISETP.GE.AND UP0, UPT, UR8, 0x1, UPT ;  /* 0x000000010800788c */ /* 0x001fd2000bf06270 */
[----:B-1----:R-:W-:Y:S05]  /*0120*/  BRA.U !UP0, `(.L_x_0) ;  /* 0x0000000d08707547 */ /* 0x002fea000b800000 */
[----:B------:R-:W-:Y:S01]  /*0130*/  UISETP.GE.U32.AND UP0, UPT, UR8, 0x8, UPT ;  /* 0x000000080800788c */ /* 0x000fe2000bf06070 */
[----:B------:R-:W-:Y:S01]  /*0140*/  HFMA2 R24, -RZ, RZ, 0, 0 ;  /* 0x00000000ff187431 */ /* 0x000fe200000001ff */
[----:B------:R-:W-:Y:S02]  /*0150*/  CS2R R10, SRZ ;  /* 0x00000000000a7805 */ /* 0x000fe4000001ff00 */
[----:B------:R-:W-:-:S05]  /*0160*/  CS2R R4, SRZ ;  /* 0x0000000000047805 */ /* 0x000fca000001ff00 */
[----:B------:R-:W-:Y:S05]  /*0170*/  BRA.U !UP0, `(.L_x_1) ;  /* 0x0000000508e87547 */ /* 0x000fea000b800000 */
[----:B------:R-:W-:Y:S01]  /*0180*/  ULOP3.LUT UR8, UR8, 0x7ffffff8, URZ, 0xc0, !UPT ;  /* 0x7ffffff808087892 */ /* 0x000fe2000f8ec0ff */
[----:B------:R-:W-:Y:S02]  /*0190*/  MOV R2, R3 ;  /* 0x0000000300027202 */ /* 0x000fe40000000f00 */
[----:B------:R-:W-:Y:S02]  /*01a0*/  CS2R R10, SRZ ;  /* 0x00000000000a7805 */ /* 0x000fe4000001ff00 */
[----:B------:R-:W-:Y:S01]  /*01b0*/  MOV R25, R0 ;  /* 0x0000000000197202 */ /* 0x000fe20000000f00 */
[----:B------:R-:W-:Y:S01]  /*01c0*/  UMOV UR4, 0x18 ;  /* 0x0000001800047882 */ /* 0x000fe20000000000 */
[----:B------:R-:W-:Y:S01]  /*01d0*/  UMOV UR5, 0x0 ;  /* 0x0000000000057882 */ /* 0x000fe20000000000 */
[----:B------:R-:W-:Y:S01]  /*01e0*/  IMAD.U32 R24, RZ, RZ, UR8 ;  /* 0x00000008ff187e24 */ /* 0x000fe2000f8e00ff */
[----:B------:R-:W-:Y:S01]  /*01f0*/  UMOV UR6, 0x10 ;  /* 0x0000001000067882 */ /* 0x000fe20000000000 */
[----:B------:R-:W-:Y:S01]  /*0200*/  UMOV UR7, 0x0 ;  /* 0x0000000000077882 */ /* 0x000fe20000000000 */
[----:B------:R-:W0:Y:S01]  /*0210*/  LDCU.64 UR18, c[0x0][0x388] ;  /* 0x00007100ff1277ac */ /* 0x000e220008000a00 */
[----:B------:R-:W-:-:S02]  /*0220*/  UIMAD.WIDE UR4, UR21, 0x18, UR4 ;  /* 0x00000018150478a5 */ /* 0x000fc4000f8e0204 */
[----:B------:R-:W-:Y:S02]  /*0230*/  UIMAD.WIDE UR6, UR21, 0x10, UR6 ;  /* 0x00000010150678a5 */ /* 0x000fe4000f8e0206 */
[----:B------:R-:W-:-:S12]  /*0240*/  UIADD3 UR14, UPT, UPT, -UR8, URZ, URZ ;  /* 0x000000ff080e7290 */ /* 0x000fd8000fffe1ff */
.L_x_2:
[----:B------:R-:W1:Y:S08]  /*0250*/  LDC.64 R16, c[0x0][0x380] ;  /* 0x0000e000ff107b82 */ /* 0x000e700000000a00 */
[----:B------:R-:W2:Y:S01]  /*0260*/  LDC.64 R8, c[0x0][0x388] ;  /* 0x0000e200ff087b82 */ /* 0x000ea20000000a00 */
[----:B0-----:R-:W-:Y:S01]  /*0270*/  MOV R20, UR18 ;  /* 0x0000001200147c02 */ /* 0x001fe20008000f00 */
[----:B-1----:R-:W-:-:S05]  /*0280*/  IMAD.WIDE R16, R2, 0x8, R16 ;  /* 0x0000000802107825 */ /* 0x002fca00078e0210 */
[----:B------:R0:W3:Y:S01]  /*0290*/  LDG.E.64 R14, desc[UR16][R16.64] ;  /* 0x00000010100e7981 */ /* 0x0000e2000c1e1b00 */
[----:B--2---:R-:W-:-:S05]  /*02a0*/  IMAD.WIDE R8, R25, 0x8, R8 ;  /* 0x0000000819087825 */ /* 0x004fca00078e0208 */
[----:B------:R-:W3:Y:S01]  /*02b0*/  LDG.E.64 R12, desc[UR16][R8.64] ;  /* 0x00000010080c7981 */ /* 0x000ee2000c1e1b00 */
[----:B------:R-:W-:-:S03]  /*02c0*/  MOV R21, UR19 ;  /* 0x0000001300157c02 */ /* 0x000fc60008000f00 */
[----:B------:R-:W-:-:S05]  /*02d0*/  IMAD.WIDE R20, R25, 0x8, R20 ;  /* 0x0000000819147825 */ /* 0x000fca00078e0214 */
[----:B------:R-:W2:Y:S01]  /*02e0*/  LDG.E.64 R6, desc[UR16][R20.64] ;  /* 0x0000001014067981 */ /* 0x000ea2000c1e1b00 */
[----:B------:R-:W-:Y:S01]  /*02f0*/  MOV R29, UR20 ;  /* 0x00000014001d7c02 */ /* 0x000fe20008000f00 */
[----:B------:R-:W-:-:S04]  /*0300*/  IMAD.U32 R27, RZ, RZ, UR21 ;  /* 0x00000015ff1b7e24 */ /* 0x000fc8000f8e00ff */
[----:B------:R-:W-:-:S04]  /*0310*/  IMAD.WIDE R28, R29, 0x8, R16 ;  /* 0x000000081d1c7825 */ /* 0x000fc800078e0210 */
[----:B------:R-:W-:Y:S01]  /*0320*/  IMAD.WIDE R26, R27, 0x8, R8 ;  /* 0x000000081b1a7825 */ /* 0x000fe200078e0208 */
[----:B------:R-:W-:-:S04]  /*0330*/  MOV R23, UR21 ;  /* 0x0000001500177c02 */ /* 0x000fc80008000f00 */
[----:B------:R1:W4:Y:S01]  /*0340*/  LDG.E.64 R8, desc[UR16][R26.64] ;  /* 0x000000101a087981 */ /* 0x000322000c1e1b00 */
[----:B------:R-:W-:Y:S01]  /*0350*/  IMAD.WIDE R22, R23, 0x8, R20 ;  /* 0x0000000817167825 */ /* 0x000fe200078e0214 */
[----:B------:R-:W-:Y:S02]  /*0360*/  MOV R19, UR20 ;  /* 0x0000001400137c02 */ /* 0x000fe40008000f00 */
[----:B0-----:R-:W-:-:S03]  /*0370*/  MOV R17, UR21 ;  /* 0x0000001500117c02 */ /* 0x001fc60008000f00 */
[----:B------:R-:W5:Y:S01]  /*0380*/  LDG.E.64 R22, desc[UR16][R22.64+0x8] ;  /* 0x0000081016167981 */ /* 0x000f62000c1e1b00 */
[----:B------:R-:W-:-:S04]  /*0390*/  IMAD.WIDE R18, R19, 0x8, R28 ;  /* 0x0000000813127825 */ /* 0x000fc800078e021c */
[----:B------:R-:W-:Y:S01]  /*03a0*/  IMAD.WIDE R16, R17, 0x8, R26 ;  /* 0x0000000811107825 */ /* 0x000fe200078e021a */
[C---:B---3--:R-:W-:Y:S01]  /*03b0*/  DFMA R12, R14.reuse, R12, R4 ;  /* 0x0000000c0e0c722b */ /* 0x048fe20000000004 */
[----:B------:R-:W4:Y:S01]  /*03c0*/  LDG.E.64 R4, desc[UR16][R28.64] ;  /* 0x000000101c047981 */ /* 0x000f22000c1e1b00 */
[----:B--2---:R-:W-:-:S03]  /*03d0*/  DFMA R14, R14, R6, R10 ;  /* 0x000000060e0e722b */ /* 0x004fc6000000000a */
[----:B------:R-:W2:Y:S04]  /*03e0*/  LDG.E.64 R6, desc[UR16][R18.64] ;  /* 0x0000001012067981 */ /* 0x000ea8000c1e1b00 */
[----:B------:R0:W2:Y:S01]  /*03f0*/  LDG.E.64 R10, desc[UR16][R16.64] ;  /* 0x00000010100a7981 */ /* 0x0000a2000c1e1b00 */
[----:B-1----:R-:W-:-:S05]  /*0400*/  MOV R27, UR21 ;  /* 0x00000015001b7c02 */ /* 0x002fca0008000f00 */
[----:B0-----:R-:W-:Y:S01]  /*0410*/  IMAD.WIDE R16, R27, 0x8, R16 ;  /* 0x000000081b107825 */ /* 0x001fe200078e0210 */
[----:B----4-:R-:W-:Y:S01]  /*0420*/  DFMA R8, R4, R8, R12 ;  /* 0x000000080408722b */ /* 0x010fe2000000000c */
[----:B------:R-:W-:-:S04]  /*0430*/  IADD3 R12, P0, PT, R20, UR6, RZ ;  /* 0x00000006140c7c10 */ /* 0x000fc8000ff1e0ff */
[----:B------:R-:W-:Y:S01]  /*0440*/  IADD3.X R13, PT, PT, R21, UR7, RZ, P0, !PT ;  /* 0x00000007150d7c10 */ /* 0x000fe200087fe4ff */
[----:B-----5:R-:W-:Y:S01]  /*0450*/  DFMA R22, R4, R22, R14 ;  /* 0x000000160416722b */ /* 0x020fe2000000000e */
[----:B------:R-:W-:Y:S01]  /*0460*/  IMAD.U32 R15, RZ, RZ, UR20 ;  /* 0x00000014ff0f7e24 */ /* 0x000fe2000f8e00ff */
[----:B------:R-:W-:-:S03]  /*0470*/  IADD3 R4, P0, PT, R20, UR4, RZ ;  /* 0x0000000414047c10 */ /* 0x000fc6000ff1e0ff */
[----:B------:R-:W3:Y:S01]  /*0480*/  LDG.E.64 R12, desc[UR16][R12.64] ;  /* 0x000000100c0c7981 */ /* 0x000ee2000c1e1b00 */
[----:B------:R-:W-:Y:S01]  /*0490*/  IMAD.WIDE R18, R15, 0x8, R18 ;  /* 0x000000080f127825 */ /* 0x000fe200078e0212 */
[----:B------:R-:W-:Y:S01]  /*04a0*/  IADD3.X R5, PT, PT, R21, UR5, RZ, P0, !PT ;  /* 0x0000000515057c10 */ /* 0x000fe200087fe4ff */
[----:B--2---:R-:W-:Y:S01]  /*04b0*/  DFMA R10, R6, R10, R8 ;  /* 0x0000000a060a722b */ /* 0x004fe20000000008 */
[----:B------:R-:W2:Y:S04]  /*04c0*/  LDG.E.64 R14, desc[UR16][R16.64] ;  /* 0x00000010100e7981 */ /* 0x000ea8000c1e1b00 */
[----:B------:R0:W2:Y:S04]  /*04d0*/  LDG.E.64 R8, desc[UR16][R18.64] ;  /* 0x0000001012087981 */ /* 0x0000a8000c1e1b00 */
[----:B------:R-:W4:Y:S01]  /*04e0*/  LDG.E.64 R4, desc[UR16][R4.64] ;  /* 0x0000001004047981 */ /* 0x000f22000c1e1b00 */
[----:B------:R-:W-:Y:S01]  /*04f0*/  UMOV UR8, 0x20 ;  /* 0x0000002000087882 */ /* 0x000fe20000000000 */
[----:B------:R-:W-:Y:S01]  /*0500*/  UMOV UR9, 0x0 ;  /* 0x0000000000097882 */ /* 0x000fe20000000000 */
[----:B------:R-:W-:Y:S01]  /*0510*/  MOV R29, UR20 ;  /* 0x00000014001d7c02 */ /* 0x000fe20008000f00 */
[----:B------:R-:W-:-:S04]  /*0520*/  UIMAD.WIDE UR8, UR21, 0x20, UR8 ;  /* 0x00000020150878a5 */ /* 0x000fc8000f8e0208 */
[----:B------:R-:W-:Y:S02]  /*0530*/  IMAD.WIDE R28, R29, 0x8, R18 ;  /* 0x000000081d1c7825 */ /* 0x000fe400078e0212 */
[----:B0-----:R-:W-:-:S04]  /*0540*/  IADD3 R18, P0, PT, R20, UR8, RZ ;  /* 0x0000000814127c10 */ /* 0x001fc8000ff1e0ff */
[----:B------:R-:W-:Y:S01]  /*0550*/  IADD3.X R19, PT, PT, R21, UR9, RZ, P0, !PT ;  /* 0x0000000915137c10 */ /* 0x000fe200087fe4ff */
[----:B------:R-:W-:-:S05]  /*0560*/  IMAD.U32 R27, RZ, RZ, UR20 ;  /* 0x00000014ff1b7e24 */ /* 0x000fca000f8e00ff */
[----:B------:R-:W5:Y:S01]  /*0570*/  LDG.E.64 R18, desc[UR16][R18.64] ;  /* 0x0000001012127981 */ /* 0x000f62000c1e1b00 */
[----:B------:R-:W-:Y:S01]  /*0580*/  IMAD.WIDE R26, R27, 0x8, R28 ;  /* 0x000000081b1a7825 */ /* 0x000fe200078e021c */
[----:B---3--:R-:W-:Y:S01]  /*0590*/  DFMA R6, R6, R12, R22 ;  /* 0x0000000c0606722b */ /* 0x008fe20000000016 */
[----:B------:R-:W-:-:S05]  /*05a0*/  MOV R13, UR21 ;  /* 0x00000015000d7c02 */ /* 0x000fca0008000f00 */
[----:B------:R-:W-:Y:S01]  /*05b0*/  IMAD.WIDE R12, R13, 0x8, R16 ;  /* 0x000000080d0c7825 */ /* 0x000fe200078e0210 */
[C---:B--2---:R-:W-:Y:S01]  /*05c0*/  DFMA R10, R8.reuse, R14, R10 ;  /* 0x0000000e080a722b */ /* 0x044fe2000000000a */
[----:B------:R-:W5:Y:S01]  /*05d0*/  LDG.E.64 R16, desc[UR16][R28.64] ;  /* 0x000000101c107981 */ /* 0x000f62000c1e1b00 */
[----:B------:R-:W-:Y:S01]  /*05e0*/  MOV R23, UR21 ;  /* 0x0000001500177c02 */ /* 0x000fe20008000f00 */
[----:B----4-:R-:W-:Y:S02]  /*05f0*/  DFMA R8, R8, R4, R6 ;  /* 0x000000040808722b */ /* 0x010fe40000000006 */
[----:B------:R-:W2:Y:S04]  /*0600*/  LDG.E.64 R14, desc[UR16][R26.64] ;  /* 0x000000101a0e7981 */ /* 0x000ea8000c1e1b00 */
[----:B------:R0:W3:Y:S01]  /*0610*/  LDG.E.64 R6, desc[UR16][R12.64] ;  /* 0x000000100c067981 */ /* 0x0000e2000c1e1b00 */
[----:B------:R-:W-:-:S05]  /*0620*/  IMAD.WIDE R22, R23, 0x8, R12 ;  /* 0x0000000817167825 */ /* 0x000fca00078e020c */
[----:B------:R1:W2:Y:S01]  /*0630*/  LDG.E.64 R4, desc[UR16][R22.64] ;  /* 0x0000001016047981 */ /* 0x0002a2000c1e1b00 */
[----:B------:R-:W-:Y:S01]  /*0640*/  UMOV UR8, 0x28 ;  /* 0x0000002800087882 */ /* 0x000fe20000000000 */
[----:B------:R-:W-:Y:S02]  /*0650*/  UMOV UR9, 0x0 ;  /* 0x0000000000097882 */ /* 0x000fe40000000000 */
[----:B------:R-:W-:Y:S01]  /*0660*/  UIMAD.WIDE UR10, UR21, 0x28, UR8 ;  /* 0x00000028150a78a5 */ /* 0x000fe2000f8e0208 */
[----:B------:R-:W-:Y:S01]  /*0670*/  UMOV UR12, 0x30 ;  /* 0x00000030000c7882 */ /* 0x000fe20000000000 */
[----:B------:R-:W-:Y:S01]  /*0680*/  UMOV UR13, 0x0 ;  /* 0x00000000000d7882 */ /* 0x000fe20000000000 */
[----:B0-----:R-:W-:Y:S01]  /*0690*/  MOV R13, UR21 ;  /* 0x00000015000d7c02 */ /* 0x001fe20008000f00 */
[----:B------:R-:W-:Y:S01]  /*06a0*/  UIMAD.WIDE UR12, UR21, 0x30, UR12 ;  /* 0x00000030150c78a5 */ /* 0x000fe2000f8e020c */
[----:B------:R-:W-:-:S03]  /*06b0*/  UMOV UR8, 0x38 ;  /* 0x0000003800087882 */ /* 0x000fc60000000000 */
[----:B------:R-:W-:Y:S02]  /*06c0*/  IMAD.WIDE R12, R13, 0x8, R22 ;  /* 0x000000080d0c7825 */ /* 0x000fe400078e0216 */
[----:B-1----:R-:W-:Y:S01]  /*06d0*/  IADD3 R22, P1, PT, R20, UR12, RZ ;  /* 0x0000000c14167c10 */ /* 0x002fe2000ff3e0ff */
[----:B------:R-:W-:-:S03]  /*06e0*/  UIMAD.WIDE UR8, UR21, 0x38, UR8 ;  /* 0x00000038150878a5 */ /* 0x000fc6000f8e0208 */
[----:B------:R-:W-:-:S06]  /*06f0*/  IADD3.X R23, PT, PT, R21, UR13, RZ, P1, !PT ;  /* 0x0000000d15177c10 */ /* 0x000fcc0008ffe4ff */
[----:B------:R-:W4:Y:S01]  /*0700*/  LDG.E.64 R22, desc[UR16][R22.64] ;  /* 0x0000001016167981 */ /* 0x000f22000c1e1b00 */
[C---:B-----5:R-:W-:Y:S02]  /*0710*/  DFMA R8, R16.reuse, R18, R8 ;  /* 0x000000121008722b */ /* 0x060fe40000000008 */
[----:B---3--:R-:W-:Y:S01]  /*0720*/  DFMA R6, R16, R6, R10 ;  /* 0x000000061006722b */ /* 0x008fe2000000000a */
[----:B------:R-:W-:Y:S02]  /*0730*/  IADD3 R16, P0, PT, R20, UR10, RZ ;  /* 0x0000000a14107c10 */ /* 0x000fe4000ff1e0ff */
[----:B------:R-:W-:Y:S02]  /*0740*/  MOV R11, UR20 ;  /* 0x00000014000b7c02 */ /* 0x000fe40008000f00 */
[----:B------:R-:W-:-:S03]  /*0750*/  IADD3.X R17, PT, PT, R21, UR11, RZ, P0, !PT ;  /* 0x0000000b15117c10 */ /* 0x000fc600087fe4ff */
[----:B--2---:R-:W-:Y:S01]  /*0760*/  DFMA R4, R14, R4, R6 ;  /* 0x000000040e04722b */ /* 0x004fe20000000006 */
[----:B------:R-:W-:Y:S01]  /*0770*/  IMAD.WIDE R10, R11, 0x8, R26 ;  /* 0x000000080b0a7825 */ /* 0x000fe200078e021a */
[----:B------:R-:W-:Y:S01]  /*0780*/  MOV R7, UR21 ;  /* 0x0000001500077c02 */ /* 0x000fe20008000f00 */
[----:B------:R-:W2:Y:S02]  /*0790*/  LDG.E.64 R16, desc[UR16][R16.64] ;  /* 0x0000001010107981 */ /* 0x000ea4000c1e1b00 */
[----:B------:R-:W-:Y:S01]  /*07a0*/  IMAD.U32 R19, RZ, RZ, UR20 ;  /* 0x00000014ff137e24 */ /* 0x000fe2000f8e00ff */
[----:B------:R-:W-:Y:S01]  /*07b0*/  IADD3 R20, P0, PT, R20, UR8, RZ ;  /* 0x0000000814147c10 */ /* 0x000fe2000ff1e0ff */
[----:B------:R-:W-:Y:S02]  /*07c0*/  IMAD.WIDE R6, R7, 0x8, R12 ;  /* 0x0000000807067825 */ /* 0x000fe400078e020c */
[----:B------:R-:W3:Y:S02]  /*07d0*/  LDG.E.64 R12, desc[UR16][R12.64] ;  /* 0x000000100c0c7981 */ /* 0x000ee4000c1e1b00 */
[----:B------:R-:W-:-:S02]  /*07e0*/  IMAD.WIDE R18, R19, 0x8, R10 ;  /* 0x0000000813127825 */ /* 0x000fc400078e020a */
[----:B------:R-:W3:Y:S01]  /*07f0*/  LDG.E.64 R10, desc[UR16][R10.64] ;  /* 0x000000100a0a7981 */ /* 0x000ee2000c1e1b00 */
[----:B------:R-:W-:-:S03]  /*0800*/  IADD3.X R21, PT, PT, R21, UR9, RZ, P0, !PT ;  /* 0x0000000915157c10 */ /* 0x000fc600087fe4ff */
[----:B------:R-:W5:Y:S04]  /*0810*/  LDG.E.64 R18, desc[UR16][R18.64] ;  /* 0x0000001012127981 */ /* 0x000f68000c1e1b00 */
[----:B------:R-:W5:Y:S04]  /*0820*/  LDG.E.64 R6, desc[UR16][R6.64] ;  /* 0x0000001006067981 */ /* 0x000f68000c1e1b00 */
[----:B------:R-:W5:Y:S01]  /*0830*/  LDG.E.64 R20, desc[UR16][R20.64] ;  /* 0x0000001014147981 */ /* 0x000f62000c1e1b00 */
[----:B------:R-:W-:Y:S02]  /*0840*/  UIADD3 UR18, UP0, UPT, UR18, 0x40, URZ ;  /* 0x0000004012127890 */ /* 0x000fe4000ff1e0ff */
[----:B------:R-:W-:-:S02]  /*0850*/  UIADD3 UR14, UPT, UPT, UR14, 0x8, URZ ;  /* 0x000000080e0e7890 */ /* 0x000fc4000fffe0ff */
[----:B------:R-:W-:Y:S02]  /*0860*/  UIADD3.X UR19, UPT, UPT, URZ, UR19, URZ, UP0, !UPT ;  /* 0x00000013ff137290 */ /* 0x000fe400087fe4ff */
[----:B------:R-:W-:Y:S01]  /*0870*/  UISETP.NE.AND UP0, UPT, UR14, URZ, UPT ;  /* 0x000000ff0e00728c */ /* 0x000fe2000bf05270 */
[----:B--2---:R-:W-:Y:S02]  /*0880*/  DFMA R8, R14, R16, R8 ;  /* 0x000000100e08722b */ /* 0x004fe40000000008 */
[----:B---3--:R-:W-:-:S06]  /*0890*/  DFMA R4, R10, R12, R4 ;  /* 0x0000000c0a04722b */ /* 0x008fcc0000000004 */
[----:B----4-:R-:W-:Y:S02]  /*08a0*/  DFMA R8, R10, R22, R8 ;  /* 0x000000160a08722b */ /* 0x010fe40000000008 */
[----:B-----5:R-:W-:Y:S01]  /*08b0*/  DFMA R4, R18, R6, R4 ;  /* 0x000000061204722b */ /* 0x020fe20000000004 */
[----:B------:R-:W-:-:S05]  /*08c0*/  MOV R7, UR20 ;  /* 0x0000001400077c02 */ /* 0x000fca0008000f00 */
[----:B------:R-:W-:Y:S01]  /*08d0*/  DFMA R10, R18, R20, R8 ;  /* 0x00000014120a722b */ /* 0x000fe20000000008 */
[----:B------:R-:W-:Y:S01]  /*08e0*/  MOV R8, UR21 ;  /* 0x0000001500087c02 */ /* 0x000fe20008000f00 */
[----:B------:R-:W-:-:S03]  /*08f0*/  IMAD R2, R7, 0x8, R2 ;  /* 0x0000000807027824 */ /* 0x000fc600078e0202 */
[----:B------:R-:W-:Y:S01]  /*0900*/  LEA R25, R8, R25, 0x3 ;  /* 0x0000001908197211 */ /* 0x000fe200078e18ff */
[----:B------:R-:W-:Y:S06]  /*0910*/  BRA.U UP0, `(.L_x_2) ;  /* 0xfffffff9004c7547 */ /* 0x000fec000b83ffff */
.L_x_1:
[----:B------:R-:W0:Y:S02]  /*0920*/  LDC R25, c[0x0][0x3a0] ;  /* 0x0000e800ff197b82 */ /* 0x000e240000000800 */
[----:B0-----:R-:W-:-:S04]  /*0930*/  LOP3.LUT R6, R25, 0x7, RZ, 0xc0, !PT ;  /* 0x0000000719067812 */ /* 0x001fc800078ec0ff */
[----:B------:R-:W-:-:S13]  /*0940*/  ISETP.NE.AND P0, PT, R6, RZ, PT ;  /* 0x000000ff0600720c */ /* 0x000fda0003f05270 */
[----:B------:R-:W-:Y:S05]  /*0950*/  @!P0 BRA `(.L_x_0) ;  /* 0x0000000400648947 */ /* 0x000fea0003800000 */
[----:B------:R-:W-:Y:S02]  /*0960*/  ISETP.GE.U32.AND P0, PT, R6, 0x4, PT ;  /* 0x000000040600780c */ /* 0x000fe40003f06070 */
[----:B------:R-:W-:-:S04]  /*0970*/  LOP3.LUT R2, R25, 0x3, RZ, 0xc0, !PT ;  /* 0x0000000319027812 */ /* 0x000fc800078ec0ff */
[----:B------:R-:W-:-:S07]  /*0980*/  ISETP.NE.AND P1, PT, R2, RZ, PT ;  /* 0x000000ff0200720c */ /* 0x000fce0003f25270 */
[----:B------:R-:W-:Y:S06]  /*0990*/  @!P0 BRA `(.L_x_3) ;  /* 0x0000000000b88947 */ /* 0x000fec0003800000 */
[----:B------:R-:W0:Y:S01]  /*09a0*/  LDC.64 R18, c[0x0][0x388] ;  /* 0x0000e200ff127b82 */ /* 0x000e220000000a00 */
[C---:B------:R-:W-:Y:S02]  /*09b0*/  IMAD R9, R24.reuse, UR21, R0 ;  /* 0x0000001518097c24 */ /* 0x040fe4000f8e0200 */
[----:B------:R-:W-:-:S05]  /*09c0*/  IMAD R7, R24, UR20, R3 ;  /* 0x0000001418077c24 */ /* 0x000fca000f8e0203 */
[----:B------:R-:W1:Y:S01]  /*09d0*/  LDC.64 R16, c[0x0][0x380] ;  /* 0x0000e000ff107b82 */ /* 0x000e620000000a00 */
[----:B------:R-:W-:Y:S02]  /*09e0*/  MOV R27, UR20 ;  /* 0x00000014001b7c02 */ /* 0x000fe40008000f00 */
[----:B------:R-:W-:Y:S01]  /*09f0*/  MOV R23, UR21 ;  /* 0x0000001500177c02 */ /* 0x000fe20008000f00 */
[----:B0-----:R-:W-:-:S05]  /*0a00*/  IMAD.WIDE R18, R9, 0x8, R18 ;  /* 0x0000000809127825 */ /* 0x001fca00078e0212 */
[----:B------:R0:W2:Y:S01]  /*0a10*/  LDG.E.64 R8, desc[UR16][R18.64] ;  /* 0x0000001012087981 */ /* 0x0000a2000c1e1b00 */
[----:B------:R-:W-:-:S04]  /*0a20*/  IMAD.WIDE.U32 R12, R24, 0x8, R18 ;  /* 0x00000008180c7825 */ /* 0x000fc800078e0012 */
[----:B-1----:R-:W-:Y:S02]  /*0a30*/  IMAD.WIDE R16, R7, 0x8, R16 ;  /* 0x0000000807107825 */ /* 0x002fe400078e0210 */
[----:B------:R-:W3:Y:S04]  /*0a40*/  LDG.E.64 R12, desc[UR16][R12.64] ;  /* 0x000000100c0c7981 */ /* 0x000ee8000c1e1b00 */
[----:B------:R1:W2:Y:S01]  /*0a50*/  LDG.E.64 R20, desc[UR16][R16.64] ;  /* 0x0000001010147981 */ /* 0x0002a2000c1e1b00 */
[----:B------:R-:W-:-:S04]  /*0a60*/  IMAD.WIDE R26, R27, 0x8, R16 ;  /* 0x000000081b1a7825 */ /* 0x000fc800078e0210 */
[----:B------:R-:W-:Y:S01]  /*0a70*/  IMAD.WIDE R22, R23, 0x8, R18 ;  /* 0x0000000817167825 */ /* 0x000fe200078e0212 */
[----:B------:R4:W5:Y:S04]  /*0a80*/  LDG.E.64 R6, desc[UR16][R26.64] ;  /* 0x000000101a067981 */ /* 0x000968000c1e1b00 */
[----:B------:R-:W5:Y:S01]  /*0a90*/  LDG.E.64 R14, desc[UR16][R22.64] ;  /* 0x00000010160e7981 */ /* 0x000f62000c1e1b00 */
[----:B0-----:R-:W-:Y:S02]  /*0aa0*/  IADD3 R19, PT, PT, R24, 0x1, RZ ;  /* 0x0000000118137810 */ /* 0x001fe40007ffe0ff */
[----:B-1----:R-:W-:-:S03]  /*0ab0*/  MOV R17, UR21 ;  /* 0x0000001500117c02 */ /* 0x002fc60008000f00 */
[----:B------:R-:W-:-:S04]  /*0ac0*/  IMAD.WIDE.U32 R18, R19, 0x8, R22 ;  /* 0x0000000813127825 */ /* 0x000fc800078e0016 */
[----:B------:R-:W-:-:S04]  /*0ad0*/  IMAD.WIDE R16, R17, 0x8, R22 ;  /* 0x0000000811107825 */ /* 0x000fc800078e0216 */
[----:B------:R-:W-:-:S04]  /*0ae0*/  IMAD.U32 R29, RZ, RZ, UR20 ;  /* 0x00000014ff1d7e24 */ /* 0x000fc8000f8e00ff */
[----:B------:R-:W-:Y:S01]  /*0af0*/  IMAD.WIDE R28, R29, 0x8, R26 ;  /* 0x000000081d1c7825 */ /* 0x000fe200078e021a */
[----:B----4-:R-:W-:-:S05]  /*0b00*/  MOV R27, UR20 ;  /* 0x00000014001b7c02 */ /* 0x010fca0008000f00 */
[----:B------:R-:W-:Y:S01]  /*0b10*/  IMAD.WIDE R26, R27, 0x8, R28 ;  /* 0x000000081b1a7825 */ /* 0x000fe200078e021c */
[C---:B--2---:R-:W-:Y:S02]  /*0b20*/  DFMA R8, R20.reuse, R8, R4 ;  /* 0x000000081408722b */ /* 0x044fe40000000004 */
[----:B---3--:R-:W-:Y:S01]  /*0b30*/  DFMA R4, R20, R12, R10 ;  /* 0x0000000c1404722b */ /* 0x008fe2000000000a */
[C---:B------:R-:W-:Y:S01]  /*0b40*/  IADD3 R21, PT, PT, R24.reuse, 0x2, RZ ;  /* 0x0000000218157810 */ /* 0x040fe20007ffe0ff */
[----:B------:R-:W-:Y:S01]  /*0b50*/  IMAD.U32 R11, RZ, RZ, UR21 ;  /* 0x00000015ff0b7e24 */ /* 0x000fe2000f8e00ff */
[----:B------:R-:W2:Y:S03]  /*0b60*/  LDG.E.64 R12, desc[UR16][R18.64] ;  /* 0x00000010120c7981 */ /* 0x000ea6000c1e1b00 */
[----:B------:R-:W-:Y:S01]  /*0b70*/  IMAD.WIDE R20, R21, 0x8, R16 ;  /* 0x0000000815147825 */ /* 0x000fe200078e0210 */
[----:B-----5:R-:W-:Y:S01]  /*0b80*/  DFMA R14, R6, R14, R8 ;  /* 0x0000000e060e722b */ /* 0x020fe20000000008 */
[----:B------:R-:W-:-:S02]  /*0b90*/  IADD3 R9, PT, PT, R24, 0x3, RZ ;  /* 0x0000000318097810 */ /* 0x000fc40007ffe0ff */
[----:B------:R-:W-:Y:S02]  /*0ba0*/  IMAD.WIDE R22, R11, 0x8, R16 ;  /* 0x000000080b167825 */ /* 0x000fe400078e0210 */
[----:B------:R-:W3:Y:S04]  /*0bb0*/  LDG.E.64 R16, desc[UR16][R16.64] ;  /* 0x0000001010107981 */ /* 0x000ee8000c1e1b00 */
[----:B------:R-:W3:Y:S01]  /*0bc0*/  LDG.E.64 R18, desc[UR16][R28.64] ;  /* 0x000000101c127981 */ /* 0x000ee2000c1e1b00 */
[----:B------:R-:W-:-:S03]  /*0bd0*/  IMAD.WIDE R8, R9, 0x8, R22 ;  /* 0x0000000809087825 */ /* 0x000fc600078e0216 */
[----:B------:R-:W4:Y:S04]  /*0be0*/  LDG.E.64 R20, desc[UR16][R20.64] ;  /* 0x0000001014147981 */ /* 0x000f28000c1e1b00 */
[----:B------:R-:W5:Y:S04]  /*0bf0*/  LDG.E.64 R10, desc[UR16][R26.64] ;  /* 0x000000101a0a7981 */ /* 0x000f68000c1e1b00 */
[----:B------:R-:W5:Y:S04]  /*0c00*/  LDG.E.64 R22, desc[UR16][R22.64] ;  /* 0x0000001016167981 */ /* 0x000f68000c1e1b00 */
[----:B------:R-:W5:Y:S01]  /*0c10*/  LDG.E.64 R8, desc[UR16][R8.64] ;  /* 0x0000001008087981 */ /* 0x000f62000c1e1b00 */
[----:B------:R-:W-:Y:S01]  /*0c20*/  IADD3 R24, PT, PT, R24, 0x4, RZ ;  /* 0x0000000418187810 */ /* 0x000fe20007ffe0ff */
[----:B--2---:R-:W-:-:S02]  /*0c30*/  DFMA R4, R6, R12, R4 ;  /* 0x0000000c0604722b */ /* 0x004fc40000000004 */
[----:B---3--:R-:W-:-:S06]  /*0c40*/  DFMA R14, R18, R16, R14 ;  /* 0x00000010120e722b */ /* 0x008fcc000000000e */
[----:B----4-:R-:W-:Y:S02]  /*0c50*/  DFMA R18, R18, R20, R4 ;  /* 0x000000141212722b */ /* 0x010fe40000000004 */
[----:B-----5:R-:W-:-:S06]  /*0c60*/  DFMA R4, R10, R22, R14 ;  /* 0x000000160a04722b */ /* 0x020fcc000000000e */
[----:B------:R-:W-:-:S11]  /*0c70*/  DFMA R10, R10, R8, R18 ;  /* 0x000000080a0a722b */ /* 0x000fd60000000012 */
.L_x_3:
[----:B------:R-:W-:Y:S05]  /*0c80*/  @!P1 BRA `(.L_x_0) ;  /* 0x0000000000989947 */ /* 0x000fea0003800000 */
[----:B------:R-:W0:Y:S01]  /*0c90*/  LDC.64 R8, c[0x0][0x388] ;  /* 0x0000e200ff087b82 */ /* 0x000e220000000a00 */
[----:B------:R-:W-:Y:S01]  /*0ca0*/  ISETP.NE.AND P0, PT, R2, 0x1, PT ;  /* 0x000000010200780c */ /* 0x000fe20003f05270 */
[----:B------:R-:W-:Y:S01]  /*0cb0*/  IMAD.U32 R23, RZ, RZ, UR21 ;  /* 0x00000015ff177e24 */ /* 0x000fe2000f8e00ff */
[----:B------:R-:W-:Y:S02]  /*0cc0*/  LOP3.LUT R25, R25, 0x1, RZ, 0xc0, !PT ;  /* 0x0000000119197812 */ /* 0x000fe400078ec0ff */
[----:B------:R-:W-:Y:S02]  /*0cd0*/  MOV R21, UR20 ;  /* 0x0000001400157c02 */ /* 0x000fe40008000f00 */
[----:B------:R-:W-:Y:S01]  /*0ce0*/  ISETP.NE.U32.AND P1, PT, R25, 0x1, PT ;  /* 0x000000011900780c */ /* 0x000fe20003f25070 */
[----:B------:R-:W1:Y:S06]  /*0cf0*/  LDC.64 R26, c[0x0][0x380] ;  /* 0x0000e000ff1a7b82 */ /* 0x000e6c0000000a00 */
[----:B------:R-:W-:-:S02]  /*0d00*/  @P0 IMAD R13, R24, UR21, R0 ;  /* 0x00000015180d0c24 */ /* 0x000fc4000f8e0200 */
[----:B------:R-:W2:Y:S01]  /*0d10*/  LDC.64 R6, c[0x0][0x388] ;  /* 0x0000e200ff067b82 */ /* 0x000ea20000000a00 */
[----:B------:R-:W-:Y:S02]  /*0d20*/  @P0 IMAD R15, R24, UR20, R3 ;  /* 0x00000014180f0c24 */ /* 0x000fe4000f8e0203 */
[----:B0-----:R-:W-:-:S05]  /*0d30*/  @P0 IMAD.WIDE R8, R13, 0x8, R8 ;  /* 0x000000080d080825 */ /* 0x001fca00078e0208 */
[----:B------:R-:W0:Y:S01]  /*0d40*/  LDC.64 R12, c[0x0][0x380] ;  /* 0x0000e000ff0c7b82 */ /* 0x000e220000000a00 */
[----:B------:R-:W-:-:S04]  /*0d50*/  @P0 IMAD.WIDE R22, R23, 0x8, R8 ;  /* 0x0000000817160825 */ /* 0x000fc800078e0208 */
[----:B-1----:R-:W-:-:S04]  /*0d60*/  @P0 IMAD.WIDE R26, R15, 0x8, R26 ;  /* 0x000000080f1a0825 */ /* 0x002fc800078e021a */
[C---:B------:R-:W-:Y:S01]  /*0d70*/  @P0 IMAD.WIDE R14, R24.reuse, 0x8, R8 ;  /* 0x00000008180e0825 */ /* 0x040fe200078e0208 */
[----:B------:R-:W3:Y:S03]  /*0d80*/  @P0 LDG.E.64 R18, desc[UR16][R26.64] ;  /* 0x000000101a120981 */ /* 0x000ee6000c1e1b00 */
[C---:B------:R-:W-:Y:S01]  /*0d90*/  @P0 IMAD.WIDE R16, R24.reuse, 0x8, R22 ;  /* 0x0000000818100825 */ /* 0x040fe200078e0216 */
[----:B------:R-:W-:Y:S01]  /*0da0*/  @P0 IADD3 R24, PT, PT, R24, 0x2, RZ ;  /* 0x0000000218180810 */ /* 0x000fe20007ffe0ff */
[----:B------:R-:W3:Y:S02]  /*0db0*/  @P0 LDG.E.64 R8, desc[UR16][R8.64] ;  /* 0x0000001008080981 */ /* 0x000ee4000c1e1b00 */
[----:B------:R-:W-:Y:S02]  /*0dc0*/  @P0 IMAD.WIDE R20, R21, 0x8, R26 ;  /* 0x0000000815140825 */ /* 0x000fe400078e021a */
[----:B------:R-:W4:Y:S02]  /*0dd0*/  @P0 LDG.E.64 R14, desc[UR16][R14.64] ;  /* 0x000000100e0e0981 */ /* 0x000f24000c1e1b00 */
[----:B------:R-:W-:-:S02]  /*0de0*/  @!P1 IMAD R25, R24, UR21, R0 ;  /* 0x0000001518199c24 */ /* 0x000fc4000f8e0200 */
[----:B------:R-:W5:Y:S02]  /*0df0*/  @P0 LDG.E.64 R20, desc[UR16][R20.64] ;  /* 0x0000001014140981 */ /* 0x000f64000c1e1b00 */
[----:B--2---:R-:W-:Y:S02]  /*0e00*/  @!P1 IMAD.WIDE R6, R25, 0x8, R6 ;  /* 0x0000000819069825 */ /* 0x004fe400078e0206 */
[----:B------:R-:W5:Y:S02]  /*0e10*/  @P0 LDG.E.64 R22, desc[UR16][R22.64] ;  /* 0x0000001016160981 */ /* 0x000f64000c1e1b00 */
[----:B------:R-:W-:Y:S02]  /*0e20*/  @!P1 IMAD R25, R24, UR20, R3 ;  /* 0x0000001418199c24 */ /* 0x000fe4000f8e0203 */
[----:B------:R-:W2:Y:S02]  /*0e30*/  @P0 LDG.E.64 R16, desc[UR16][R16.64+0x8] ;  /* 0x0000081010100981 */ /* 0x000ea4000c1e1b00 */
[----:B0-----:R-:W-:-:S04]  /*0e40*/  @!P1 IMAD.WIDE R12, R25, 0x8, R12 ;  /* 0x00000008190c9825 */ /* 0x001fc800078e020c */
[----:B------:R-:W-:Y:S02]  /*0e50*/  @!P1 IMAD.WIDE R24, R24, 0x8, R6 ;  /* 0x0000000818189825 */ /* 0x000fe400078e0206 */
[----:B------:R-:W2:Y:S04]  /*0e60*/  @!P1 LDG.E.64 R12, desc[UR16][R12.64] ;  /* 0x000000100c0c9981 */ /* 0x000ea8000c1e1b00 */
[----:B------:R-:W2:Y:S04]  /*0e70*/  @!P1 LDG.E.64 R6, desc[UR16][R6.64] ;  /* 0x0000001006069981 */ /* 0x000ea8000c1e1b00 */
[----:B------:R-:W2:Y:S01]  /*0e80*/  @!P1 LDG.E.64 R24, desc[UR16][R24.64] ;  /* 0x0000001018189981 */ /* 0x000ea2000c1e1b00 */
[----:B---3--:R-:W-:-:S02]  /*0e90*/  @P0 DFMA R8, R18, R8, R4 ;  /* 0x000000081208022b */ /* 0x008fc40000000004 */
[----:B----4-:R-:W-:-:S06]  /*0ea0*/  @P0 DFMA R14, R18, R14, R10 ;  /* 0x0000000e120e022b */ /* 0x010fcc000000000a */
[C---:B-----5:R-:W-:Y:S02]  /*0eb0*/  @P0 DFMA R4, R20.reuse, R22, R8 ;  /* 0x000000161404022b */ /* 0x060fe40000000008 */
[----:B--2---:R-:W-:-:S06]  /*0ec0*/  @P0 DFMA R10, R20, R16, R14 ;  /* 0x00000010140a022b */ /* 0x004fcc000000000e */
[C---:B------:R-:W-:Y:S02]  /*0ed0*/  @!P1 DFMA R4, R12.reuse, R6, R4 ;  /* 0x000000060c04922b */ /* 0x040fe40000000004 */
[----:B------:R-:W-:-:S11]  /*0ee0*/  @!P1 DFMA R10, R12, R24, R10 ;  /* 0x000000180c0a922b */ /* 0x000fd6000000000a */
.L_x_0:
[----:B------:R-:W0:Y:S01]  /*0ef0*/  LDC.64 R6, c[0x0][0x390] ;  /* 0x0000e400ff067b82 */ /* 0x000e220000000a00 */
[----:B------:R-:W-:-:S04]  /*0f00*/  IMAD R9, R3, UR21, R0 ;  /* 0x0000001503097c24 */ /* 0x000fc8000f8e0200 */
[----:B0-----:R-:W-:-:S03]  /*0f10*/  IMAD.WIDE R6, R9, 0x8, R6 ;  /* 0x0000000809067825 */ /* 0x001fc600078e0206 */
[----:B------:R-:W-:Y:S02]  /*0f20*/  LEA R2, P0, R3, R6, 0x3 ;  /* 0x0000000603027211 */ /* 0x000fe400078018ff */
[----:B------:R-:W-:Y:S02]  /*0f30*/  STG.E.64 desc[UR16][R6.64], R4 ;  /* 0x0000000406007986 */ /* 0x000fe4000c101b10 */
[----:B------:R-:W-:-:S05]  /*0f40*/  IADD3.X R3, PT, PT, RZ, R7, RZ, P0, !PT ;  /* 0x00000007ff037210 */ /* 0x000fca00007fe4ff */
[----:B------:R-:W-:Y:S01]  /*0f50*/  STG.E.64 desc[UR16][R2.64], R10 ;  /* 0x0000000a02007986 */ /* 0x000fe2000c101b10 */
[----:B------:R-:W-:Y:S05]  /*0f60*/  EXIT ;  /* 0x000000000000794d */ /* 0x000fea0003800000 */
.L_x_4:
[----:B------:R-:W-:-:S00]  /*0f70*/  BRA `(.L_x_4) ;  /* 0xfffffffc00fc7947 */ /* 0x000fc0000383ffff */
[----:B------:R-:W-:-:S00]  /*0f80*/  NOP ;  /* 0x0000000000007918 */ /* 0x000fc00000000000 */
[----:B------:R-:W-:-:S00]  /*0f90*/  NOP ;  /* 0x0000000000007918 */ /* 0x000fc00000000000 */
[----:B------:R-:W-:-:S00]  /*0fa0*/  NOP ;  /* 0x0000000000007918 */ /* 0x000fc00000000000 */
[----:B------:R-:W-:-:S00]  /*0fb0*/  NOP ;  /* 0x0000000000007918 */ /* 0x000fc00000000000 */
[----:B------:R-:W-:-:S00]  /*0fc0*/  NOP ;  /* 0x0000000000007918 */ /* 0x000fc00000000000 */
[----:B------:R-:W-:-:S00]  /*0fd0*/  NOP ;  /* 0x0000000000007918 */ /* 0x000fc00000000000 */
[----:B------:R-:W-:-:S00]  /*0fe0*/  NOP ;  /* 0x0000000000007918 */ /* 0x000fc00000000000 */
[----:B------:R-:W-:-:S00]  /*0ff0*/  NOP ;  /* 0x0000000000007918 */ /* 0x000fc00000000000 */
.L_x_5:


//--------------------- .nv.shared.reserved.0     --------------------------
	.section	.nv.shared.reserved.0,"aw",@nobits
	.weak		__nv_reservedSMEM_offset_0_alias
	.size		__nv_reservedSMEM_offset_0_alias, 0, 64
	.other		__nv_reservedSMEM_offset_0_alias,@"STO_CUDA_RESERVED_SHARED STV_DEFAULT"
__nv_reservedSMEM_offset_0_alias:
	.zero		0
	.zero		64


//--------------------- .nv.constant0._Z3atbPKdS0_Pdiii --------------------------
	.section	.nv.constant0._Z3atbPKdS0_Pdiii,"a",@progbits
	.sectionflags	@""
	.align	4
.nv.constant0._Z3atbPKdS0_Pdiii:
	.zero		932


//--------------------- SYMBOLS --------------------------

	.type		.nv.reservedSmem.offset0,@object
	.size		.nv.reservedSmem.offset0,0x4
